//
// Generated by NVIDIA NVVM Compiler
//
// Compiler Build ID: CL-36424714
// Cuda compilation tools, release 13.0, V13.0.88
// Based on NVVM 20.0.0
//

.version 9.0
.target sm_100
.address_size 64

	// .globl	_Z6Conv3DPdS_S_S_S_S_S_iiiii

.visible .entry _Z6Conv3DPdS_S_S_S_S_S_iiiii(
	.param .u64 .ptr .align 1 _Z6Conv3DPdS_S_S_S_S_S_iiiii_param_0,
	.param .u64 .ptr .align 1 _Z6Conv3DPdS_S_S_S_S_S_iiiii_param_1,
	.param .u64 .ptr .align 1 _Z6Conv3DPdS_S_S_S_S_S_iiiii_param_2,
	.param .u64 .ptr .align 1 _Z6Conv3DPdS_S_S_S_S_S_iiiii_param_3,
	.param .u64 .ptr .align 1 _Z6Conv3DPdS_S_S_S_S_S_iiiii_param_4,
	.param .u64 .ptr .align 1 _Z6Conv3DPdS_S_S_S_S_S_iiiii_param_5,
	.param .u64 .ptr .align 1 _Z6Conv3DPdS_S_S_S_S_S_iiiii_param_6,
	.param .u32 _Z6Conv3DPdS_S_S_S_S_S_iiiii_param_7,
	.param .u32 _Z6Conv3DPdS_S_S_S_S_S_iiiii_param_8,
	.param .u32 _Z6Conv3DPdS_S_S_S_S_S_iiiii_param_9,
	.param .u32 _Z6Conv3DPdS_S_S_S_S_S_iiiii_param_10,
	.param .u32 _Z6Conv3DPdS_S_S_S_S_S_iiiii_param_11
)
{
	.reg .pred 	%p<11>;
	.reg .b32 	%r<100>;
	.reg .b32 	%f<17>;
	.reg .b64 	%rd<81>;
	.reg .b64 	%fd<46>;

	ld.param.u64 	%rd7, [_Z6Conv3DPdS_S_S_S_S_S_iiiii_param_0];
	ld.param.u64 	%rd8, [_Z6Conv3DPdS_S_S_S_S_S_iiiii_param_1];
	ld.param.u64 	%rd12, [_Z6Conv3DPdS_S_S_S_S_S_iiiii_param_2];
	ld.param.u64 	%rd9, [_Z6Conv3DPdS_S_S_S_S_S_iiiii_param_3];
	ld.param.u64 	%rd10, [_Z6Conv3DPdS_S_S_S_S_S_iiiii_param_4];
	ld.param.u64 	%rd11, [_Z6Conv3DPdS_S_S_S_S_S_iiiii_param_5];
	ld.param.u64 	%rd13, [_Z6Conv3DPdS_S_S_S_S_S_iiiii_param_6];
	ld.param.u32 	%r47, [_Z6Conv3DPdS_S_S_S_S_S_iiiii_param_8];
	ld.param.u32 	%r44, [_Z6Conv3DPdS_S_S_S_S_S_iiiii_param_9];
	ld.param.u32 	%r45, [_Z6Conv3DPdS_S_S_S_S_S_iiiii_param_10];
	ld.param.u32 	%r46, [_Z6Conv3DPdS_S_S_S_S_S_iiiii_param_11];
	cvta.to.global.u64 	%rd1, %rd12;
	cvta.to.global.u64 	%rd2, %rd13;
	mov.u32 	%r48, %ntid.x;
	mov.u32 	%r49, %ctaid.x;
	mov.u32 	%r50, %tid.x;
	mad.lo.s32 	%r1, %r48, %r49, %r50;
	setp.ge.s32 	%p1, %r1, %r47;
	@%p1 bra 	$L__BB0_11;
	cvta.to.global.u64 	%rd14, %rd7;
	cvta.to.global.u64 	%rd15, %rd8;
	cvta.to.global.u64 	%rd16, %rd9;
	cvta.to.global.u64 	%rd17, %rd10;
	cvta.to.global.u64 	%rd18, %rd11;
	mul.wide.s32 	%rd19, %r1, 8;
	add.s64 	%rd20, %rd14, %rd19;
	ld.global.f64 	%fd1, [%rd20];
	add.s64 	%rd21, %rd15, %rd19;
	ld.global.f64 	%fd2, [%rd21];
	add.s64 	%rd22, %rd16, %rd19;
	ld.global.f64 	%fd3, [%rd22];
	cvt.rmi.s32.f64 	%r51, %fd3;
	add.s64 	%rd23, %rd17, %rd19;
	ld.global.f64 	%fd4, [%rd23];
	cvt.rmi.s32.f64 	%r2, %fd4;
	add.s64 	%rd24, %rd18, %rd19;
	ld.global.f64 	%fd5, [%rd24];
	cvt.rmi.s32.f64 	%r3, %fd5;
	cvt.rn.f64.s32 	%fd6, %r45;
	cvt.rn.f64.s32 	%fd7, %r51;
	sub.f64 	%fd8, %fd3, %fd7;
	mul.f64 	%fd9, %fd8, %fd6;
	cvt.rni.s64.f64 	%rd25, %fd9;
	cvt.u32.u64 	%r52, %rd25;
	cvt.rn.f64.s32 	%fd10, %r2;
	sub.f64 	%fd11, %fd4, %fd10;
	mul.f64 	%fd12, %fd11, %fd6;
	cvt.rni.s64.f64 	%rd26, %fd12;
	cvt.u32.u64 	%r4, %rd26;
	cvt.rn.f64.s32 	%fd13, %r3;
	sub.f64 	%fd14, %fd5, %fd13;
	mul.f64 	%fd15, %fd14, %fd6;
	cvt.rni.s64.f64 	%rd27, %fd15;
	cvt.u32.u64 	%r5, %rd27;
	setp.eq.s32 	%p2, %r45, %r52;
	selp.b32 	%r6, 0, %r52, %p2;
	selp.u32 	%r53, 1, 0, %p2;
	add.s32 	%r7, %r51, %r53;
	neg.s32 	%r8, %r46;
	add.s32 	%r54, %r46, 1;
	setp.lt.s32 	%p3, %r54, %r8;
	@%p3 bra 	$L__BB0_11;
	ld.param.u32 	%r88, [_Z6Conv3DPdS_S_S_S_S_S_iiiii_param_7];
	setp.eq.s32 	%p4, %r45, %r5;
	setp.eq.s32 	%p5, %r45, %r4;
	selp.u32 	%r55, 1, 0, %p4;
	selp.u32 	%r56, 1, 0, %p5;
	cvt.s64.s32 	%rd3, %r44;
	add.s32 	%r57, %r2, %r56;
	add.s32 	%r9, %r57, -1;
	shl.b32 	%r10, %r88, 1;
	add.s32 	%r58, %r3, %r55;
	add.s32 	%r11, %r58, -1;
	add.s32 	%r12, %r46, 2;
	add.s32 	%r59, %r12, %r46;
	and.b32  	%r13, %r46, 2147483647;
	and.b32  	%r14, %r46, 1;
	and.b32  	%r60, %r59, -4;
	neg.s32 	%r15, %r60;
	sub.s32 	%r61, %r7, %r46;
	shl.b32 	%r62, %r61, 1;
	add.s32 	%r16, %r62, 2;
	sub.s32 	%r63, 1, %r46;
	mul.lo.s32 	%r64, %r45, %r63;
	sub.s32 	%r17, %r6, %r64;
	shl.b32 	%r18, %r45, 2;
	sub.s32 	%r65, 2, %r46;
	mul.lo.s32 	%r66, %r45, %r65;
	sub.s32 	%r19, %r6, %r66;
	sub.s32 	%r67, 3, %r46;
	mul.lo.s32 	%r68, %r45, %r67;
	sub.s32 	%r20, %r6, %r68;
	mad.lo.s32 	%r21, %r46, %r45, %r6;
	selp.b32 	%r22, 0, %r5, %p4;
	selp.b32 	%r23, 0, %r4, %p5;
	mov.u32 	%r90, %r8;
$L__BB0_3:
	mul.lo.s32 	%r69, %r90, %r45;
	sub.s32 	%r70, %r22, %r69;
	cvt.rn.f32.s32 	%f1, %r70;
	abs.f32 	%f2, %f1;
	cvt.rni.s64.f32 	%rd28, %f2;
	mul.lo.s64 	%rd4, %rd28, %rd3;
	add.s32 	%r75, %r11, %r90;
	mov.u32 	%r91, %r8;
$L__BB0_4:
	ld.param.u32 	%r89, [_Z6Conv3DPdS_S_S_S_S_S_iiiii_param_7];
	setp.eq.s32 	%p6, %r13, 0;
	mul.lo.s32 	%r71, %r91, %r45;
	sub.s32 	%r72, %r23, %r71;
	cvt.rn.f32.s32 	%f3, %r72;
	abs.f32 	%f4, %f3;
	cvt.rni.s64.f32 	%rd29, %f4;
	add.s64 	%rd30, %rd29, %rd4;
	mul.lo.s64 	%rd5, %rd30, %rd3;
	add.s32 	%r73, %r9, %r91;
	mul.lo.s32 	%r74, %r10, %r73;
	cvt.s64.s32 	%rd31, %r74;
	mul.lo.s32 	%r76, %r10, %r89;
	mul.lo.s32 	%r77, %r76, %r75;
	cvt.s64.s32 	%rd32, %r77;
	add.s64 	%rd6, %rd31, %rd32;
	mov.u32 	%r99, %r8;
	@%p6 bra 	$L__BB0_7;
	mov.u32 	%r92, %r21;
	mov.u32 	%r93, %r20;
	mov.u32 	%r94, %r19;
	mov.u32 	%r95, %r17;
	mov.u32 	%r96, %r16;
	mov.u32 	%r97, %r15;
	mov.u32 	%r99, %r8;
$L__BB0_6:
	.pragma "nounroll";
	cvt.rn.f32.s32 	%f5, %r92;
	abs.f32 	%f6, %f5;
	cvt.rni.s64.f32 	%rd33, %f6;
	add.s64 	%rd34, %rd33, %rd5;
	shl.b64 	%rd35, %rd34, 3;
	add.s64 	%rd36, %rd2, %rd35;
	ld.global.f64 	%fd16, [%rd36];
	add.s32 	%r78, %r96, -2;
	add.s32 	%r79, %r96, -4;
	cvt.s64.s32 	%rd37, %r79;
	add.s64 	%rd38, %rd6, %rd37;
	shl.b64 	%rd39, %rd38, 3;
	add.s64 	%rd40, %rd1, %rd39;
	mul.f64 	%fd17, %fd1, %fd16;
	atom.global.add.f64 	%fd18, [%rd40], %fd17;
	mul.f64 	%fd19, %fd2, %fd16;
	atom.global.add.f64 	%fd20, [%rd40+8], %fd19;
	cvt.rn.f32.s32 	%f7, %r95;
	abs.f32 	%f8, %f7;
	cvt.rni.s64.f32 	%rd41, %f8;
	add.s64 	%rd42, %rd41, %rd5;
	shl.b64 	%rd43, %rd42, 3;
	add.s64 	%rd44, %rd2, %rd43;
	ld.global.f64 	%fd21, [%rd44];
	cvt.s64.s32 	%rd45, %r78;
	add.s64 	%rd46, %rd6, %rd45;
	shl.b64 	%rd47, %rd46, 3;
	add.s64 	%rd48, %rd1, %rd47;
	mul.f64 	%fd22, %fd1, %fd21;
	atom.global.add.f64 	%fd23, [%rd48], %fd22;
	mul.f64 	%fd24, %fd2, %fd21;
	atom.global.add.f64 	%fd25, [%rd48+8], %fd24;
	cvt.rn.f32.s32 	%f9, %r94;
	abs.f32 	%f10, %f9;
	cvt.rni.s64.f32 	%rd49, %f10;
	add.s64 	%rd50, %rd49, %rd5;
	shl.b64 	%rd51, %rd50, 3;
	add.s64 	%rd52, %rd2, %rd51;
	ld.global.f64 	%fd26, [%rd52];
	add.s32 	%r80, %r96, 2;
	cvt.s64.s32 	%rd53, %r96;
	add.s64 	%rd54, %rd6, %rd53;
	shl.b64 	%rd55, %rd54, 3;
	add.s64 	%rd56, %rd1, %rd55;
	mul.f64 	%fd27, %fd1, %fd26;
	atom.global.add.f64 	%fd28, [%rd56], %fd27;
	mul.f64 	%fd29, %fd2, %fd26;
	atom.global.add.f64 	%fd30, [%rd56+8], %fd29;
	cvt.rn.f32.s32 	%f11, %r93;
	abs.f32 	%f12, %f11;
	cvt.rni.s64.f32 	%rd57, %f12;
	add.s64 	%rd58, %rd57, %rd5;
	shl.b64 	%rd59, %rd58, 3;
	add.s64 	%rd60, %rd2, %rd59;
	ld.global.f64 	%fd31, [%rd60];
	cvt.s64.s32 	%rd61, %r80;
	add.s64 	%rd62, %rd6, %rd61;
	shl.b64 	%rd63, %rd62, 3;
	add.s64 	%rd64, %rd1, %rd63;
	mul.f64 	%fd32, %fd1, %fd31;
	atom.global.add.f64 	%fd33, [%rd64], %fd32;
	mul.f64 	%fd34, %fd2, %fd31;
	atom.global.add.f64 	%fd35, [%rd64+8], %fd34;
	add.s32 	%r99, %r99, 4;
	add.s32 	%r97, %r97, 4;
	add.s32 	%r96, %r96, 8;
	sub.s32 	%r95, %r95, %r18;
	sub.s32 	%r94, %r94, %r18;
	sub.s32 	%r93, %r93, %r18;
	sub.s32 	%r92, %r92, %r18;
	setp.ne.s32 	%p7, %r97, 0;
	@%p7 bra 	$L__BB0_6;
$L__BB0_7:
	setp.ne.s32 	%p8, %r14, 0;
	@%p8 bra 	$L__BB0_9;
	mul.lo.s32 	%r81, %r99, %r45;
	sub.s32 	%r82, %r6, %r81;
	cvt.rn.f32.s32 	%f13, %r82;
	abs.f32 	%f14, %f13;
	cvt.rni.s64.f32 	%rd65, %f14;
	add.s64 	%rd66, %rd65, %rd5;
	shl.b64 	%rd67, %rd66, 3;
	add.s64 	%rd68, %rd2, %rd67;
	ld.global.f64 	%fd36, [%rd68];
	add.s32 	%r83, %r7, %r99;
	shl.b32 	%r84, %r83, 1;
	add.s32 	%r85, %r84, -2;
	cvt.s64.s32 	%rd69, %r85;
	add.s64 	%rd70, %rd6, %rd69;
	shl.b64 	%rd71, %rd70, 3;
	add.s64 	%rd72, %rd1, %rd71;
	mul.f64 	%fd37, %fd1, %fd36;
	atom.global.add.f64 	%fd38, [%rd72], %fd37;
	mul.f64 	%fd39, %fd2, %fd36;
	atom.global.add.f64 	%fd40, [%rd72+8], %fd39;
	add.s32 	%r86, %r81, %r45;
	sub.s32 	%r87, %r6, %r86;
	cvt.rn.f32.s32 	%f15, %r87;
	abs.f32 	%f16, %f15;
	cvt.rni.s64.f32 	%rd73, %f16;
	add.s64 	%rd74, %rd73, %rd5;
	shl.b64 	%rd75, %rd74, 3;
	add.s64 	%rd76, %rd2, %rd75;
	ld.global.f64 	%fd41, [%rd76];
	cvt.s64.s32 	%rd77, %r84;
	add.s64 	%rd78, %rd6, %rd77;
	shl.b64 	%rd79, %rd78, 3;
	add.s64 	%rd80, %rd1, %rd79;
	mul.f64 	%fd42, %fd1, %fd41;
	atom.global.add.f64 	%fd43, [%rd80], %fd42;
	mul.f64 	%fd44, %fd2, %fd41;
	atom.global.add.f64 	%fd45, [%rd80+8], %fd44;
$L__BB0_9:
	add.s32 	%r91, %r91, 1;
	setp.ne.s32 	%p9, %r91, %r12;
	@%p9 bra 	$L__BB0_4;
	add.s32 	%r90, %r90, 1;
	setp.ne.s32 	%p10, %r90, %r12;
	@%p10 bra 	$L__BB0_3;
$L__BB0_11:
	ret;

}


// ===== COMPILED SASS (sm_100) =====

	.target	sm_100

	.elftype	@"ET_EXEC"


//--------------------- .note.nv.tkinfo           --------------------------
	.section	.note.nv.tkinfo,"",@"SHT_NOTE"
	.sectionflags	@"SHF_NOTE_NV_TKINFO"
	.tkinfo
        /*0018*/ 	.word	0x00000002
        /*0030*/ 	.string	""
        /*0030*/ 	.string	"ptxas"
        /*0030*/ 	.string	"Cuda compilation tools, release 13.0, V13.0.88"
        /*0030*/ 	.string	"Build cuda_13.0.r13.0/compiler.36424714_0"
        /*0030*/ 	.string	"-arch sm_100 -m 64 "



//--------------------- .note.nv.cuinfo           --------------------------
	.section	.note.nv.cuinfo,"",@"SHT_NOTE"
	.sectionflags	@"SHF_NOTE_NV_CUINFO"
        /*0018*/ 	.short	0x0002
        /*001a*/ 	.short	0x0064
        /*001c*/ 	.short	0x0082
	.zero		2


//--------------------- .nv.info                  --------------------------
	.section	.nv.info,"",@"SHT_CUDA_INFO"
	.align	4


	//----- nvinfo : EIATTR_REGCOUNT
	.align		4
        /*0000*/ 	.byte	0x04, 0x2f
        /*0002*/ 	.short	(.L_1 - .L_0)
	.align		4
.L_0:
        /*0004*/ 	.word	index@(_Z6Conv3DPdS_S_S_S_S_S_iiiii)
        /*0008*/ 	.word	0x00000028


	//----- nvinfo : EIATTR_FRAME_SIZE
	.align		4
.L_1:
        /*000c*/ 	.byte	0x04, 0x11
        /*000e*/ 	.short	(.L_3 - .L_2)
	.align		4
.L_2:
        /*0010*/ 	.word	index@(_Z6Conv3DPdS_S_S_S_S_S_iiiii)
        /*0014*/ 	.word	0x00000000


	//----- nvinfo : EIATTR_MIN_STACK_SIZE
	.align		4
.L_3:
        /*0018*/ 	.byte	0x04, 0x12
        /*001a*/ 	.short	(.L_5 - .L_4)
	.align		4
.L_4:
        /*001c*/ 	.word	index@(_Z6Conv3DPdS_S_S_S_S_S_iiiii)
        /*0020*/ 	.word	0x00000000
.L_5:


//--------------------- .nv.compat                --------------------------
	.section	.nv.compat,"",@"SHT_CUDA_COMPAT_INFO"
	.align	4
        /*0000*/ 	.byte	0x02, 0x09, 0x00, 0x00, 0x02, 0x02, 0x01, 0x00, 0x02, 0x05, 0x05, 0x00, 0x03, 0x07, 0x01, 0x01
        /*0010*/ 	.byte	0x02, 0x03, 0x00, 0x00, 0x02, 0x06, 0x01, 0x00, 0x04, 0x0b, 0x08, 0x00, 0x01, 0x00, 0x00, 0x00
        /*0020*/ 	.byte	0x00, 0x00, 0x00, 0x00


//--------------------- .nv.info._Z6Conv3DPdS_S_S_S_S_S_iiiii --------------------------
	.section	.nv.info._Z6Conv3DPdS_S_S_S_S_S_iiiii,"",@"SHT_CUDA_INFO"
	.sectionflags	@""
	.align	4


	//----- nvinfo : EIATTR_CUDA_API_VERSION
	.align		4
        /*0000*/ 	.byte	0x04, 0x37
        /*0002*/ 	.short	(.L_7 - .L_6)
.L_6:
        /*0004*/ 	.word	0x00000082


	//----- nvinfo : EIATTR_KPARAM_INFO
	.align		4
.L_7:
        /*0008*/ 	.byte	0x04, 0x17
        /*000a*/ 	.short	(.L_9 - .L_8)
.L_8:
        /*000c*/ 	.word	0x00000000
        /*0010*/ 	.short	0x000b
        /*0012*/ 	.short	0x0048
        /*0014*/ 	.byte	0x00, 0xf0, 0x11, 0x00


	//----- nvinfo : EIATTR_KPARAM_INFO
	.align		4
.L_9:
        /*0018*/ 	.byte	0x04, 0x17
        /*001a*/ 	.short	(.L_11 - .L_10)
.L_10:
        /*001c*/ 	.word	0x00000000
        /*0020*/ 	.short	0x000a
        /*0022*/ 	.short	0x0044
        /*0024*/ 	.byte	0x00, 0xf0, 0x11, 0x00


	//----- nvinfo : EIATTR_KPARAM_INFO
	.align		4
.L_11:
        /*0028*/ 	.byte	0x04, 0x17
        /*002a*/ 	.short	(.L_13 - .L_12)
.L_12:
        /*002c*/ 	.word	0x00000000
        /*0030*/ 	.short	0x0009
        /*0032*/ 	.short	0x0040
        /*0034*/ 	.byte	0x00, 0xf0, 0x11, 0x00


	//----- nvinfo : EIATTR_KPARAM_INFO
	.align		4
.L_13:
        /*0038*/ 	.byte	0x04, 0x17
        /*003a*/ 	.short	(.L_15 - .L_14)
.L_14:
        /*003c*/ 	.word	0x00000000
        /*0040*/ 	.short	0x0008
        /*0042*/ 	.short	0x003c
        /*0044*/ 	.byte	0x00, 0xf0, 0x11, 0x00


	//----- nvinfo : EIATTR_KPARAM_INFO
	.align		4
.L_15:
        /*0048*/ 	.byte	0x04, 0x17
        /*004a*/ 	.short	(.L_17 - .L_16)
.L_16:
        /*004c*/ 	.word	0x00000000
        /*0050*/ 	.short	0x0007
        /*0052*/ 	.short	0x0038
        /*0054*/ 	.byte	0x00, 0xf0, 0x11, 0x00


	//----- nvinfo : EIATTR_KPARAM_INFO
	.align		4
.L_17:
        /*0058*/ 	.byte	0x04, 0x17
        /*005a*/ 	.short	(.L_19 - .L_18)
.L_18:
        /*005c*/ 	.word	0x00000000
        /*0060*/ 	.short	0x0006
        /*0062*/ 	.short	0x0030
        /*0064*/ 	.byte	0x00, 0xf5, 0x21, 0x00


	//----- nvinfo : EIATTR_KPARAM_INFO
	.align		4
.L_19:
        /*0068*/ 	.byte	0x04, 0x17
        /*006a*/ 	.short	(.L_21 - .L_20)
.L_20:
        /*006c*/ 	.word	0x00000000
        /*0070*/ 	.short	0x0005
        /*0072*/ 	.short	0x0028
        /*0074*/ 	.byte	0x00, 0xf5, 0x21, 0x00


	//----- nvinfo : EIATTR_KPARAM_INFO
	.align		4
.L_21:
        /*0078*/ 	.byte	0x04, 0x17
        /*007a*/ 	.short	(.L_23 - .L_22)
.L_22:
        /*007c*/ 	.word	0x00000000
        /*0080*/ 	.short	0x0004
        /*0082*/ 	.short	0x0020
        /*0084*/ 	.byte	0x00, 0xf5, 0x21, 0x00


	//----- nvinfo : EIATTR_KPARAM_INFO
	.align		4
.L_23:
        /*0088*/ 	.byte	0x04, 0x17
        /*008a*/ 	.short	(.L_25 - .L_24)
.L_24:
        /*008c*/ 	.word	0x00000000
        /*0090*/ 	.short	0x0003
        /*0092*/ 	.short	0x0018
        /*0094*/ 	.byte	0x00, 0xf5, 0x21, 0x00


	//----- nvinfo : EIATTR_KPARAM_INFO
	.align		4
.L_25:
        /*0098*/ 	.byte	0x04, 0x17
        /*009a*/ 	.short	(.L_27 - .L_26)
.L_26:
        /*009c*/ 	.word	0x00000000
        /*00a0*/ 	.short	0x0002
        /*00a2*/ 	.short	0x0010
        /*00a4*/ 	.byte	0x00, 0xf5, 0x21, 0x00


	//----- nvinfo : EIATTR_KPARAM_INFO
	.align		4
.L_27:
        /*00a8*/ 	.byte	0x04, 0x17
        /*00aa*/ 	.short	(.L_29 - .L_28)
.L_28:
        /*00ac*/ 	.word	0x00000000
        /*00b0*/ 	.short	0x0001
        /*00b2*/ 	.short	0x0008
        /*00b4*/ 	.byte	0x00, 0xf5, 0x21, 0x00


	//----- nvinfo : EIATTR_KPARAM_INFO
	.align		4
.L_29:
        /*00b8*/ 	.byte	0x04, 0x17
        /*00ba*/ 	.short	(.L_31 - .L_30)
.L_30:
        /*00bc*/ 	.word	0x00000000
        /*00c0*/ 	.short	0x0000
        /*00c2*/ 	.short	0x0000
        /*00c4*/ 	.byte	0x00, 0xf5, 0x21, 0x00


	//----- nvinfo : EIATTR_SPARSE_MMA_MASK
	.align		4
.L_31:
        /*00c8*/ 	.byte	0x03, 0x50
        /*00ca*/ 	.short	0x0000


	//----- nvinfo : EIATTR_MAXREG_COUNT
	.align		4
        /*00cc*/ 	.byte	0x03, 0x1b
        /*00ce*/ 	.short	0x00ff


	//----- nvinfo : EIATTR_MERCURY_ISA_VERSION
	.align		4
        /*00d0*/ 	.byte	0x03, 0x5f
        /*00d2*/ 	.short	0x0101


	//----- nvinfo : EIATTR_VRC_CTA_INIT_COUNT
	.align		4
        /*00d4*/ 	.byte	0x02, 0x4a
	.zero		1
	.zero		1


	//----- nvinfo : EIATTR_EXIT_INSTR_OFFSETS
	.align		4
        /*00d8*/ 	.byte	0x04, 0x1c
        /*00da*/ 	.short	(.L_33 - .L_32)


	//   ....[0]....
.L_32:
        /*00dc*/ 	.word	0x00000070


	//   ....[1]....
        /*00e0*/ 	.word	0x00000230


	//   ....[2]....
        /*00e4*/ 	.word	0x00000f60


	//----- nvinfo : EIATTR_CBANK_PARAM_SIZE
	.align		4
.L_33:
        /*00e8*/ 	.byte	0x03, 0x19
        /*00ea*/ 	.short	0x004c


	//----- nvinfo : EIATTR_PARAM_CBANK
	.align		4
        /*00ec*/ 	.byte	0x04, 0x0a
        /*00ee*/ 	.short	(.L_35 - .L_34)
	.align		4
.L_34:
        /*00f0*/ 	.word	index@(.nv.constant0._Z6Conv3DPdS_S_S_S_S_S_iiiii)
        /*00f4*/ 	.short	0x0380
        /*00f6*/ 	.short	0x004c


	//----- nvinfo : EIATTR_SW_WAR
	.align		4
.L_35:
        /*00f8*/ 	.byte	0x04, 0x36
        /*00fa*/ 	.short	(.L_37 - .L_36)
.L_36:
        /*00fc*/ 	.word	0x00000008
.L_37:


//--------------------- .nv.callgraph             --------------------------
	.section	.nv.callgraph,"",@"SHT_CUDA_CALLGRAPH"
	.align	4
	.sectionentsize	8
	.align		4
        /*0000*/ 	.word	0x00000000
	.align		4
        /*0004*/ 	.word	0xffffffff
	.align		4
        /*0008*/ 	.word	0x00000000
	.align		4
        /*000c*/ 	.word	0xfffffffe
	.align		4
        /*0010*/ 	.word	0x00000000
	.align		4
        /*0014*/ 	.word	0xfffffffd
	.align		4
        /*0018*/ 	.word	0x00000000
	.align		4
        /*001c*/ 	.word	0xfffffffc


//--------------------- .text._Z6Conv3DPdS_S_S_S_S_S_iiiii --------------------------
	.section	.text._Z6Conv3DPdS_S_S_S_S_S_iiiii,"ax",@progbits
	.align	128
        .global         _Z6Conv3DPdS_S_S_S_S_S_iiiii
        .type           _Z6Conv3DPdS_S_S_S_S_S_iiiii,@function
        .size           _Z6Conv3DPdS_S_S_S_S_S_iiiii,(.L_x_6 - _Z6Conv3DPdS_S_S_S_S_S_iiiii)
        .other          _Z6Conv3DPdS_S_S_S_S_S_iiiii,@"STO_CUDA_ENTRY STV_DEFAULT"
_Z6Conv3DPdS_S_S_S_S_S_iiiii:
.text._Z6Conv3DPdS_S_S_S_S_S_iiiii:
[----:B------:R-:W-:Y:S01]  /*0000*/  LDC R1, c[0x0][0x37c] ;  /* 0x0000df00ff017b82 */ /* 0x000fe20000000800 */
[----:B------:R-:W0:Y:S01]  /*0010*/  S2R R19, SR_CTAID.X ;  /* 0x0000000000137919 */ /* 0x000e220000002500 */
[----:B------:R-:W0:Y:S01]  /*0020*/  LDCU UR4, c[0x0][0x360] ;  /* 0x00006c00ff0477ac */ /* 0x000e220008000800 */
[----:B------:R-:W0:Y:S01]  /*0030*/  S2R R0, SR_TID.X ;  /* 0x0000000000007919 */ /* 0x000e220000002100 */
[----:B------:R-:W1:Y:S01]  /*0040*/  LDCU UR5, c[0x0][0x3bc] ;  /* 0x00007780ff0577ac */ /* 0x000e620008000800 */
[----:B0-----:R-:W-:-:S05]  /*0050*/  IMAD R19, R19, UR4, R0 ;  /* 0x0000000413137c24 */ /* 0x001fca000f8e0200 */
[----:B-1----:R-:W-:-:S13]  /*0060*/  ISETP.GE.AND P0, PT, R19, UR5, PT ;  /* 0x0000000513007c0c */ /* 0x002fda000bf06270 */
[----:B------:R-:W-:Y:S05]  /*0070*/  @P0 EXIT ;  /* 0x000000000000094d */ /* 0x000fea0003800000 */
[----:B------:R-:W0:Y:S01]  /*0080*/  LDC.64 R4, c[0x0][0x398] ;  /* 0x0000e600ff047b82 */ /* 0x000e220000000a00 */
[----:B------:R-:W1:Y:S01]  /*0090*/  LDCU.64 UR14, c[0x0][0x358] ;  /* 0x00006b00ff0e77ac */ /* 0x000e620008000a00 */
[----:B------:R-:W2:Y:S06]  /*00a0*/  LDCU UR6, c[0x0][0x3c4] ;  /* 0x00007880ff0677ac */ /* 0x000eac0008000800 */
[----:B------:R-:W3:Y:S01]  /*00b0*/  LDC.64 R6, c[0x0][0x3a8] ;  /* 0x0000ea00ff067b82 */ /* 0x000ee20000000a00 */
[----:B------:R-:W4:Y:S07]  /*00c0*/  LDCU UR7, c[0x0][0x3c8] ;  /* 0x00007900ff0777ac */ /* 0x000f2e0008000800 */
[----:B------:R-:W2:Y:S01]  /*00d0*/  LDC.64 R10, c[0x0][0x3a0] ;  /* 0x0000e800ff0a7b82 */ /* 0x000ea20000000a00 */
[----:B0-----:R-:W-:-:S07]  /*00e0*/  IMAD.WIDE R4, R19, 0x8, R4 ;  /* 0x0000000813047825 */ /* 0x001fce00078e0204 */
[----:B------:R-:W0:Y:S01]  /*00f0*/  LDC.64 R16, c[0x0][0x380] ;  /* 0x0000e000ff107b82 */ /* 0x000e220000000a00 */
[----:B-1----:R2:W2:Y:S01]  /*0100*/  LDG.E.64 R8, desc[UR14][R4.64] ;  /* 0x0000000e04087981 */ /* 0x0024a2000c1e1b00 */
[----:B---3--:R-:W-:Y:S01]  /*0110*/  IMAD.WIDE R6, R19, 0x8, R6 ;  /* 0x0000000813067825 */ /* 0x008fe200078e0206 */
[----:B----4-:R-:W-:-:S05]  /*0120*/  UIADD3 UR4, UPT, UPT, UR7, 0x1, URZ ;  /* 0x0000000107047890 */ /* 0x010fca000fffe0ff */
[----:B------:R-:W1:Y:S01]  /*0130*/  LDC.64 R14, c[0x0][0x388] ;  /* 0x0000e200ff0e7b82 */ /* 0x000e620000000a00 */
[----:B------:R-:W-:Y:S01]  /*0140*/  UIADD3 UR10, UPT, UPT, -UR7, URZ, URZ ;  /* 0x000000ff070a7290 */ /* 0x000fe2000fffe1ff */
[----:B------:R-:W5:Y:S01]  /*0150*/  LDG.E.64 R6, desc[UR14][R6.64] ;  /* 0x0000000e06067981 */ /* 0x000f62000c1e1b00 */
[----:B--2---:R-:W-:Y:S02]  /*0160*/  I2F.F64 R4, UR6 ;  /* 0x0000000600047d12 */ /* 0x004fe40008201c00 */
[----:B------:R-:W-:Y:S01]  /*0170*/  UISETP.GE.AND UP0, UPT, UR4, UR10, UPT ;  /* 0x0000000a0400728c */ /* 0x000fe2000bf06270 */
[----:B------:R-:W-:-:S05]  /*0180*/  IMAD.WIDE R10, R19, 0x8, R10 ;  /* 0x00000008130a7825 */ /* 0x000fca00078e020a */
[----:B------:R-:W-:Y:S01]  /*0190*/  PLOP3.LUT P1, PT, PT, PT, UP0, 0x80, 0x8 ;  /* 0x000000000008781c */ /* 0x000fe20003f2f008 */
[----:B------:R-:W5:Y:S01]  /*01a0*/  LDG.E.64 R10, desc[UR14][R10.64] ;  /* 0x0000000e0a0a7981 */ /* 0x000f62000c1e1b00 */
[----:B0-----:R-:W-:-:S04]  /*01b0*/  IMAD.WIDE R16, R19, 0x8, R16 ;  /* 0x0000000813107825 */ /* 0x001fc800078e0210 */
[----:B-1----:R-:W-:Y:S01]  /*01c0*/  IMAD.WIDE R14, R19, 0x8, R14 ;  /* 0x00000008130e7825 */ /* 0x002fe200078e020e */
[----:B------:R-:W0:Y:S08]  /*01d0*/  F2I.F64.FLOOR R3, R8 ;  /* 0x0000000800037311 */ /* 0x000e300000305100 */
[----:B0-----:R-:W0:Y:S02]  /*01e0*/  I2F.F64 R12, R3 ;  /* 0x00000003000c7312 */ /* 0x001e240000201c00 */
[----:B0-----:R-:W-:-:S08]  /*01f0*/  DADD R12, R8, -R12 ;  /* 0x00000000080c7229 */ /* 0x001fd0000000080c */
[----:B------:R-:W-:-:S06]  /*0200*/  DMUL R12, R4, R12 ;  /* 0x0000000c040c7228 */ /* 0x000fcc0000000000 */
[----:B------:R-:W0:Y:S02]  /*0210*/  F2I.S64.F64 R8, R12 ;  /* 0x0000000c00087311 */ /* 0x000e240000301900 */
[----:B0-----:R-:W-:Y:S01]  /*0220*/  ISETP.NE.AND P0, PT, R8, UR6, PT ;  /* 0x0000000608007c0c */ /* 0x001fe2000bf05270 */
[----:B------:R-:W-:-:S12]  /*0230*/  @!P1 EXIT ;  /* 0x000000000000994d */ /* 0x000fd80003800000 */
[----:B------:R-:W5:Y:S04]  /*0240*/  LDG.E.64 R16, desc[UR14][R16.64] ;  /* 0x0000000e10107981 */ /* 0x000f68000c1e1b00 */
[----:B------:R-:W5:Y:S02]  /*0250*/  LDG.E.64 R14, desc[UR14][R14.64] ;  /* 0x0000000e0e0e7981 */ /* 0x000f64000c1e1b00 */
[----:B-----5:R-:W0:Y:S01]  /*0260*/  F2I.F64.FLOOR R9, R10 ;  /* 0x0000000a00097311 */ /* 0x020e220000305100 */
[----:B------:R-:W1:Y:S01]  /*0270*/  LDCU UR9, c[0x0][0x3c0] ;  /* 0x00007800ff0977ac */ /* 0x000e620008000800 */
[----:B------:R-:W-:Y:S01]  /*0280*/  VIADD R0, R3, 0x1 ;  /* 0x0000000103007836 */ /* 0x000fe20000000000 */
[----:B------:R-:W-:Y:S01]  /*0290*/  SEL R2, R8, RZ, P0 ;  /* 0x000000ff08027207 */ /* 0x000fe20000000000 */
[----:B------:R-:W-:Y:S01]  /*02a0*/  @P0 IMAD.MOV R0, RZ, RZ, R3 ;  /* 0x000000ffff000224 */ /* 0x000fe200078e0203 */
[----:B------:R-:W2:Y:S03]  /*02b0*/  LDCU UR4, c[0x0][0x3b8] ;  /* 0x00007700ff0477ac */ /* 0x000ea60008000800 */
[----:B------:R-:W3:Y:S01]  /*02c0*/  F2I.F64.FLOOR R20, R6 ;  /* 0x0000000600147311 */ /* 0x000ee20000305100 */
[----:B------:R-:W-:-:S02]  /*02d0*/  UIADD3 UR12, UPT, UPT, UR7, 0x2, URZ ;  /* 0x00000002070c7890 */ /* 0x000fc4000fffe0ff */
[----:B------:R-:W-:Y:S02]  /*02e0*/  UIADD3 UR11, UPT, UPT, UR7, -0x2, URZ ;  /* 0xfffffffe070b7890 */ /* 0x000fe4000fffe0ff */
[----:B------:R-:W-:Y:S02]  /*02f0*/  UIADD3 UR8, UPT, UPT, UR7, -0x1, URZ ;  /* 0xffffffff07087890 */ /* 0x000fe4000fffe0ff */
[----:B------:R-:W-:Y:S01]  /*0300*/  UIADD3 UR13, UPT, UPT, UR7, -0x3, URZ ;  /* 0xfffffffd070d7890 */ /* 0x000fe2000fffe0ff */
[----:B0-----:R-:W0:Y:S01]  /*0310*/  I2F.F64 R12, R9 ;  /* 0x00000009000c7312 */ /* 0x001e220000201c00 */
[----:B------:R-:W-:Y:S02]  /*0320*/  UIADD3 UR5, UPT, UPT, UR12, UR7, URZ ;  /* 0x000000070c057290 */ /* 0x000fe4000fffe0ff */
[----:B-1----:R-:W-:Y:S02]  /*0330*/  USHF.R.S32.HI UR9, URZ, 0x1f, UR9 ;  /* 0x0000001fff097899 */ /* 0x002fe40008011409 */
[----:B------:R-:W-:-:S02]  /*0340*/  ULOP3.LUT UR5, UR5, 0xfffffffc, URZ, 0xc0, !UPT ;  /* 0xfffffffc05057892 */ /* 0x000fc4000f8ec0ff */
[----:B--2---:R-:W-:Y:S01]  /*0350*/  USHF.L.U32 UR4, UR4, 0x1, URZ ;  /* 0x0000000104047899 */ /* 0x004fe200080006ff */
[----:B---3--:R-:W1:Y:S01]  /*0360*/  I2F.F64 R18, R20 ;  /* 0x0000001400127312 */ /* 0x008e620000201c00 */
[----:B0-----:R-:W-:Y:S01]  /*0370*/  DADD R12, R10, -R12 ;  /* 0x000000000a0c7229 */ /* 0x001fe2000000080c */
[----:B------:R-:W-:Y:S02]  /*0380*/  VIADD R11, R9, 0x1 ;  /* 0x00000001090b7836 */ /* 0x000fe40000000000 */
[----:B------:R-:W-:Y:S01]  /*0390*/  VIADD R10, R20, 0x1 ;  /* 0x00000001140a7836 */ /* 0x000fe20000000000 */
[----:B-1----:R-:W-:-:S04]  /*03a0*/  DADD R18, R6, -R18 ;  /* 0x0000000006127229 */ /* 0x002fc80000000812 */
[----:B------:R-:W-:Y:S01]  /*03b0*/  DMUL R12, R4, R12 ;  /* 0x0000000c040c7228 */ /* 0x000fe20000000000 */
[----:B------:R-:W-:-:S04]  /*03c0*/  IMAD.U32 R7, RZ, RZ, UR8 ;  /* 0x00000008ff077e24 */ /* 0x000fc8000f8e00ff */
[----:B------:R-:W-:Y:S01]  /*03d0*/  IMAD R7, R7, UR6, R2 ;  /* 0x0000000607077c24 */ /* 0x000fe2000f8e0202 */
[----:B------:R-:W-:Y:S01]  /*03e0*/  DMUL R18, R4, R18 ;  /* 0x0000001204127228 */ /* 0x000fe20000000000 */
[----:B------:R-:W-:-:S03]  /*03f0*/  VIADD R5, R0, -UR7 ;  /* 0x8000000700057c36 */ /* 0x000fc60008000000 */
[----:B------:R-:W0:Y:S02]  /*0400*/  F2I.S64.F64 R12, R12 ;  /* 0x0000000c000c7311 */ /* 0x000e240000301900 */
[----:B------:R-:W-:-:S06]  /*0410*/  LEA R5, R5, 0x2, 0x1 ;  /* 0x0000000205057811 */ /* 0x000fcc00078e08ff */
[----:B------:R-:W1:Y:S01]  /*0420*/  F2I.S64.F64 R18, R18 ;  /* 0x0000001200127311 */ /* 0x000e620000301900 */
[----:B0-----:R-:W-:Y:S01]  /*0430*/  ISETP.NE.AND P2, PT, R12, UR6, PT ;  /* 0x000000060c007c0c */ /* 0x001fe2000bf45270 */
[----:B------:R-:W-:-:S03]  /*0440*/  IMAD.U32 R13, RZ, RZ, UR13 ;  /* 0x0000000dff0d7e24 */ /* 0x000fc6000f8e00ff */
[----:B------:R-:W-:Y:S02]  /*0450*/  SEL R4, R12, RZ, P2 ;  /* 0x000000ff0c047207 */ /* 0x000fe40001000000 */
[----:B-1----:R-:W-:Y:S01]  /*0460*/  ISETP.NE.AND P1, PT, R18, UR6, PT ;  /* 0x0000000612007c0c */ /* 0x002fe2000bf25270 */
[----:B------:R-:W-:-:S03]  /*0470*/  IMAD.U32 R19, RZ, RZ, UR7 ;  /* 0x00000007ff137e24 */ /* 0x000fc6000f8e00ff */
[----:B------:R-:W-:-:S03]  /*0480*/  SEL R3, R18, RZ, P1 ;  /* 0x000000ff12037207 */ /* 0x000fc60000800000 */
[----:B------:R-:W-:Y:S02]  /*0490*/  @P2 IMAD.MOV R11, RZ, RZ, R9 ;  /* 0x000000ffff0b2224 */ /* 0x000fe400078e0209 */
[----:B------:R-:W-:Y:S01]  /*04a0*/  IMAD.U32 R9, RZ, RZ, UR11 ;  /* 0x0000000bff097e24 */ /* 0x000fe2000f8e00ff */
[----:B------:R-:W-:Y:S01]  /*04b0*/  UIADD3 UR11, UPT, UPT, -UR5, URZ, URZ ;  /* 0x000000ff050b7290 */ /* 0x000fe2000fffe1ff */
[--C-:B------:R-:W-:Y:S02]  /*04c0*/  IMAD R6, R19, UR6, R2.reuse ;  /* 0x0000000613067c24 */ /* 0x100fe4000f8e0202 */
[----:B------:R-:W-:Y:S01]  /*04d0*/  IMAD R8, R9, UR6, R2 ;  /* 0x0000000609087c24 */ /* 0x000fe2000f8e0202 */
[----:B------:R-:W-:Y:S01]  /*04e0*/  UMOV UR5, UR10 ;  /* 0x0000000a00057c82 */ /* 0x000fe20008000000 */
[----:B------:R-:W-:Y:S02]  /*04f0*/  @P1 IMAD.MOV R10, RZ, RZ, R20 ;  /* 0x000000ffff0a1224 */ /* 0x000fe400078e0214 */
[----:B------:R-:W-:-:S02]  /*0500*/  IMAD R9, R13, UR6, R2 ;  /* 0x000000060d097c24 */ /* 0x000fc4000f8e0202 */
[----:B------:R-:W-:Y:S02]  /*0510*/  VIADD R10, R10, 0xffffffff ;  /* 0xffffffff0a0a7836 */ /* 0x000fe40000000000 */
[----:B------:R-:W-:-:S07]  /*0520*/  VIADD R11, R11, 0xffffffff ;  /* 0xffffffff0b0b7836 */ /* 0x000fce0000000000 */
.L_x_4:
[----:B0-----:R-:W0:Y:S01]  /*0530*/  LDCU.64 UR16, c[0x0][0x3c0] ;  /* 0x00007800ff1077ac */ /* 0x001e220008000a00 */
[----:B------:R-:W-:Y:S02]  /*0540*/  IMAD R12, RZ, RZ, -UR5 ;  /* 0x80000005ff0c7e24 */ /* 0x000fe4000f8e02ff */
[----:B------:R-:W-:Y:S01]  /*0550*/  VIADD R26, R10, UR5 ;  /* 0x000000050a1a7c36 */ /* 0x000fe20008000000 */
[----:B------:R-:W1:Y:S01]  /*0560*/  LDCU UR6, c[0x0][0x3b8] ;  /* 0x00007700ff0677ac */ /* 0x000e620008000800 */
[----:B------:R-:W-:-:S04]  /*0570*/  UIADD3 UR5, UPT, UPT, UR5, 0x1, URZ ;  /* 0x0000000105057890 */ /* 0x000fc8000fffe0ff */
[----:B------:R-:W-:Y:S01]  /*0580*/  UISETP.NE.AND UP0, UPT, UR5, UR12, UPT ;  /* 0x0000000c0500728c */ /* 0x000fe2000bf05270 */
[----:B0-----:R-:W-:Y:S01]  /*0590*/  IMAD R12, R12, UR17, R3 ;  /* 0x000000110c0c7c24 */ /* 0x001fe2000f8e0203 */
[----:B-1----:R-:W-:-:S04]  /*05a0*/  UIMAD UR6, UR4, UR6, URZ ;  /* 0x00000006040672a4 */ /* 0x002fc8000f8e02ff */
[----:B------:R-:W-:-:S04]  /*05b0*/  I2FP.F32.S32 R18, R12 ;  /* 0x0000000c00127245 */ /* 0x000fc80000201400 */
[----:B------:R-:W0:Y:S01]  /*05c0*/  F2I.S64 R12, |R18| ;  /* 0x40000012000c7311 */ /* 0x000e220000201900 */
[----:B------:R-:W-:Y:S01]  /*05d0*/  IMAD R26, R26, UR6, RZ ;  /* 0x000000061a1a7c24 */ /* 0x000fe2000f8e02ff */
[----:B------:R-:W-:Y:S01]  /*05e0*/  UMOV UR6, UR10 ;  /* 0x0000000a00067c82 */ /* 0x000fe20008000000 */
[----:B0-----:R-:W-:-:S04]  /*05f0*/  IMAD R13, R13, UR16, RZ ;  /* 0x000000100d0d7c24 */ /* 0x001fc8000f8e02ff */
[C---:B------:R-:W-:Y:S02]  /*0600*/  IMAD R27, R12.reuse, UR9, R13 ;  /* 0x000000090c1b7c24 */ /* 0x040fe4000f8e020d */
[----:B------:R-:W-:-:S05]  /*0610*/  IMAD.WIDE.U32 R12, R12, UR16, RZ ;  /* 0x000000100c0c7c25 */ /* 0x000fca000f8e00ff */
[----:B------:R-:W-:-:S07]  /*0620*/  IADD3 R27, PT, PT, R13, R27, RZ ;  /* 0x0000001b0d1b7210 */ /* 0x000fce0007ffe0ff */
.L_x_3:
[----:B0-----:R-:W0:Y:S01]  /*0630*/  LDCU.64 UR20, c[0x0][0x3c0] ;  /* 0x00007800ff1477ac */ /* 0x001e220008000a00 */
[----:B------:R-:W-:Y:S02]  /*0640*/  IMAD R19, RZ, RZ, -UR6 ;  /* 0x80000006ff137e24 */ /* 0x000fe4000f8e02ff */
[----:B------:R-:W-:Y:S01]  /*0650*/  VIADD R20, R11, UR6 ;  /* 0x000000060b147c36 */ /* 0x000fe20008000000 */
[----:B------:R-:W1:Y:S03]  /*0660*/  LDCU UR7, c[0x0][0x3c8] ;  /* 0x00007900ff0777ac */ /* 0x000e660008000800 */
[----:B------:R-:W-:Y:S01]  /*0670*/  IMAD R29, R20, UR4, RZ ;  /* 0x00000004141d7c24 */ /* 0x000fe2000f8e02ff */
[----:B------:R-:W-:Y:S01]  /*0680*/  SHF.R.S32.HI R20, RZ, 0x1f, R26 ;  /* 0x0000001fff147819 */ /* 0x000fe2000001141a */
[----:B------:R-:W-:-:S04]  /*0690*/  UIADD3 UR6, UPT, UPT, UR6, 0x1, URZ ;  /* 0x0000000106067890 */ /* 0x000fc8000fffe0ff */
[----:B------:R-:W-:Y:S01]  /*06a0*/  UISETP.NE.AND UP2, UPT, UR6, UR12, UPT ;  /* 0x0000000c0600728c */ /* 0x000fe2000bf45270 */
[----:B0-----:R-:W-:Y:S01]  /*06b0*/  IMAD R18, R19, UR21, R4 ;  /* 0x0000001513127c24 */ /* 0x001fe2000f8e0204 */
[----:B-1----:R-:W-:-:S04]  /*06c0*/  ULOP3.LUT UP3, URZ, UR7, 0x7fffffff, URZ, 0xc0, !UPT ;  /* 0x7fffffff07ff7892 */ /* 0x002fc8000f86c0ff */
[----:B------:R-:W-:Y:S01]  /*06d0*/  I2FP.F32.S32 R18, R18 ;  /* 0x0000001200127245 */ /* 0x000fe20000201400 */
[----:B------:R-:W-:-:S03]  /*06e0*/  ULOP3.LUT UP1, URZ, UR7, 0x1, URZ, 0xc0, !UPT ;  /* 0x0000000107ff7892 */ /* 0x000fc6000f82c0ff */
[----:B------:R-:W-:Y:S02]  /*06f0*/  UMOV UR7, UR10 ;  /* 0x0000000a00077c82 */ /* 0x000fe40008000000 */
[----:B------:R-:W0:Y:S02]  /*0700*/  F2I.S64 R18, |R18| ;  /* 0x4000001200127311 */ /* 0x000e240000201900 */
[----:B0-----:R-:W-:-:S05]  /*0710*/  IADD3 R21, P0, PT, R18, R12, RZ ;  /* 0x0000000c12157210 */ /* 0x001fca0007f1e0ff */
[----:B------:R-:W-:Y:S01]  /*0720*/  IMAD.X R19, R19, 0x1, R27, P0 ;  /* 0x0000000113137824 */ /* 0x000fe200000e061b */
[----:B------:R-:W-:-:S03]  /*0730*/  IADD3 R28, P0, PT, R29, R26, RZ ;  /* 0x0000001a1d1c7210 */ /* 0x000fc60007f1e0ff */
[----:B------:R-:W-:Y:S01]  /*0740*/  IMAD R22, R19, UR20, RZ ;  /* 0x0000001413167c24 */ /* 0x000fe2000f8e02ff */
[----:B------:R-:W-:Y:S01]  /*0750*/  LEA.HI.X.SX32 R29, R29, R20, 0x1, P0 ;  /* 0x000000141d1d7211 */ /* 0x000fe200000f0eff */
[----:B------:R-:W-:-:S04]  /*0760*/  IMAD.WIDE.U32 R18, R21, UR20, RZ ;  /* 0x0000001415127c25 */ /* 0x000fc8000f8e00ff */
[----:B------:R-:W-:-:S04]  /*0770*/  IMAD R23, R21, UR9, R22 ;  /* 0x0000000915177c24 */ /* 0x000fc8000f8e0216 */
[----:B------:R-:W-:Y:S01]  /*0780*/  IMAD.IADD R30, R19, 0x1, R23 ;  /* 0x00000001131e7824 */ /* 0x000fe200078e0217 */
[----:B------:R-:W-:Y:S06]  /*0790*/  BRA.U !UP3, `(.L_x_0) ;  /* 0x000000050b487547 */ /* 0x000fec000b800000 */
[----:B------:R-:W-:Y:S01]  /*07a0*/  IMAD.MOV.U32 R32, RZ, RZ, R6 ;  /* 0x000000ffff207224 */ /* 0x000fe200078e0006 */
[----:B------:R-:W0:Y:S01]  /*07b0*/  LDCU.64 UR16, c[0x0][0x3b0] ;  /* 0x00007600ff1077ac */ /* 0x000e220008000a00 */
[----:B------:R-:W-:Y:S02]  /*07c0*/  IMAD.MOV.U32 R33, RZ, RZ, R9 ;  /* 0x000000ffff217224 */ /* 0x000fe400078e0009 */
[----:B------:R-:W-:Y:S01]  /*07d0*/  IMAD.MOV.U32 R34, RZ, RZ, R8 ;  /* 0x000000ffff227224 */ /* 0x000fe200078e0008 */
[----:B------:R-:W1:Y:S01]  /*07e0*/  LDCU.64 UR18, c[0x0][0x390] ;  /* 0x00007200ff1277ac */ /* 0x000e620008000a00 */
[----:B------:R-:W-:Y:S02]  /*07f0*/  IMAD.MOV.U32 R35, RZ, RZ, R7 ;  /* 0x000000ffff237224 */ /* 0x000fe400078e0007 */
[----:B------:R-:W-:Y:S01]  /*0800*/  IMAD.MOV.U32 R31, RZ, RZ, R5 ;  /* 0x000000ffff1f7224 */ /* 0x000fe200078e0005 */
[----:B------:R-:W-:Y:S01]  /*0810*/  UMOV UR8, UR11 ;  /* 0x0000000b00087c82 */ /* 0x000fe20008000000 */
[----:B------:R-:W-:-:S05]  /*0820*/  UMOV UR7, UR10 ;  /* 0x0000000a00077c82 */ /* 0x000fca0008000000 */
.L_x_1:
[----:B------:R-:W-:-:S04]  /*0830*/  I2FP.F32.S32 R22, R32 ;  /* 0x0000002000167245 */ /* 0x000fc80000201400 */
[----:B------:R-:W2:Y:S02]  /*0840*/  F2I.S64 R20, |R22| ;  /* 0x4000001600147311 */ /* 0x000ea40000201900 */
[----:B--2---:R-:W-:-:S05]  /*0850*/  IADD3 R23, P0, PT, R20, R18, RZ ;  /* 0x0000001214177210 */ /* 0x004fca0007f1e0ff */
[----:B------:R-:W-:Y:S01]  /*0860*/  IMAD.X R24, R21, 0x1, R30, P0 ;  /* 0x0000000115187824 */ /* 0x000fe200000e061e */
[----:B0-----:R-:W-:-:S04]  /*0870*/  LEA R20, P0, R23, UR16, 0x3 ;  /* 0x0000001017147c11 */ /* 0x001fc8000f8018ff */
[----:B------:R-:W-:-:S06]  /*0880*/  LEA.HI.X R21, R23, UR17, R24, 0x3, P0 ;  /* 0x0000001117157c11 */ /* 0x000fcc00080f1c18 */
[----:B------:R-:W2:Y:S01]  /*0890*/  LDG.E.64 R20, desc[UR14][R20.64] ;  /* 0x0000000e14147981 */ /* 0x000ea2000c1e1b00 */
[----:B------:R-:W-:-:S04]  /*08a0*/  IADD3 R23, PT, PT, R31, -0x4, RZ ;  /* 0xfffffffc1f177810 */ /* 0x000fc80007ffe0ff */
[----:B------:R-:W-:-:S04]  /*08b0*/  IADD3 R25, P0, PT, R23, R28, RZ ;  /* 0x0000001c17197210 */ /* 0x000fc80007f1e0ff */
[----:B------:R-:W-:Y:S02]  /*08c0*/  LEA.HI.X.SX32 R36, R23, R29, 0x1, P0 ;  /* 0x0000001d17247211 */ /* 0x000fe400000f0eff */
[----:B-1----:R-:W-:-:S04]  /*08d0*/  LEA R24, P0, R25, UR18, 0x3 ;  /* 0x0000001219187c11 */ /* 0x002fc8000f8018ff */
[----:B------:R-:W-:Y:S01]  /*08e0*/  LEA.HI.X R25, R25, UR19, R36, 0x3, P0 ;  /* 0x0000001319197c11 */ /* 0x000fe200080f1c24 */
[-C--:B--2---:R-:W-:Y:S02]  /*08f0*/  DMUL R22, R16, R20.reuse ;  /* 0x0000001410167228 */ /* 0x084fe40000000000 */
[----:B------:R-:W-:-:S05]  /*0900*/  DMUL R36, R14, R20 ;  /* 0x000000140e247228 */ /* 0x000fca0000000000 */
[----:B------:R0:W-:Y:S04]  /*0910*/  REDG.E.ADD.F64.RN.STRONG.GPU desc[UR14][R24.64], R22 ;  /* 0x00000016180079a6 */ /* 0x0001e8000c12ff0e */
[----:B------:R1:W-:Y:S01]  /*0920*/  REDG.E.ADD.F64.RN.STRONG.GPU desc[UR14][R24.64+0x8], R36 ;  /* 0x00000824180079a6 */ /* 0x0003e2000c12ff0e */
[----:B0-----:R-:W-:-:S04]  /*0930*/  I2FP.F32.S32 R23, R35 ;  /* 0x0000002300177245 */ /* 0x001fc80000201400 */
[----:B------:R-:W0:Y:S02]  /*0940*/  F2I.S64 R20, |R23| ;  /* 0x4000001700147311 */ /* 0x000e240000201900 */
[----:B0-----:R-:W-:-:S05]  /*0950*/  IADD3 R22, P0, PT, R20, R18, RZ ;  /* 0x0000001214167210 */ /* 0x001fca0007f1e0ff */
[----:B------:R-:W-:Y:S01]  /*0960*/  IMAD.X R21, R21, 0x1, R30, P0 ;  /* 0x0000000115157824 */ /* 0x000fe200000e061e */
[----:B------:R-:W-:-:S04]  /*0970*/  LEA R20, P0, R22, UR16, 0x3 ;  /* 0x0000001016147c11 */ /* 0x000fc8000f8018ff */
[----:B------:R-:W-:-:S06]  /*0980*/  LEA.HI.X R21, R22, UR17, R21, 0x3, P0 ;  /* 0x0000001116157c11 */ /* 0x000fcc00080f1c15 */
[----:B------:R-:W2:Y:S01]  /*0990*/  LDG.E.64 R20, desc[UR14][R20.64] ;  /* 0x0000000e14147981 */ /* 0x000ea2000c1e1b00 */
[----:B------:R-:W-:-:S05]  /*09a0*/  VIADD R22, R31, 0xfffffffe ;  /* 0xfffffffe1f167836 */ /* 0x000fca0000000000 */
[----:B------:R-:W-:-:S04]  /*09b0*/  IADD3 R23, P0, PT, R22, R28, RZ ;  /* 0x0000001c16177210 */ /* 0x000fc80007f1e0ff */
[----:B------:R-:W-:Y:S02]  /*09c0*/  LEA.HI.X.SX32 R22, R22, R29, 0x1, P0 ;  /* 0x0000001d16167211 */ /* 0x000fe400000f0eff */
[----:B-1----:R-:W-:-:S04]  /*09d0*/  LEA R36, P0, R23, UR18, 0x3 ;  /* 0x0000001217247c11 */ /* 0x002fc8000f8018ff */
[----:B------:R-:W-:Y:S01]  /*09e0*/  LEA.HI.X R37, R23, UR19, R22, 0x3, P0 ;  /* 0x0000001317257c11 */ /* 0x000fe200080f1c16 */
[----:B--2---:R-:W-:-:S07]  /*09f0*/  DMUL R22, R16, R20 ;  /* 0x0000001410167228 */ /* 0x004fce0000000000 */
[----:B------:R0:W-:Y:S01]  /*0a00*/  REDG.E.ADD.F64.RN.STRONG.GPU desc[UR14][R36.64], R22 ;  /* 0x00000016240079a6 */ /* 0x0001e2000c12ff0e */
[----:B------:R-:W-:-:S07]  /*0a10*/  DMUL R20, R14, R20 ;  /* 0x000000140e147228 */ /* 0x000fce0000000000 */
[----:B------:R1:W-:Y:S01]  /*0a20*/  REDG.E.ADD.F64.RN.STRONG.GPU desc[UR14][R36.64+0x8], R20 ;  /* 0x00000814240079a6 */ /* 0x0003e2000c12ff0e */
[----:B0-----:R-:W-:-:S04]  /*0a30*/  I2FP.F32.S32 R22, R34 ;  /* 0x0000002200167245 */ /* 0x001fc80000201400 */
[----:B------:R-:W1:Y:S02]  /*0a40*/  F2I.S64 R24, |R22| ;  /* 0x4000001600187311 */ /* 0x000e640000201900 */
[----:B-1----:R-:W-:-:S05]  /*0a50*/  IADD3 R20, P0, PT, R24, R18, RZ ;  /* 0x0000001218147210 */ /* 0x002fca0007f1e0ff */
[----:B------:R-:W-:Y:S01]  /*0a60*/  IMAD.X R25, R25, 0x1, R30, P0 ;  /* 0x0000000119197824 */ /* 0x000fe200000e061e */
[----:B------:R-:W-:-:S04]  /*0a70*/  LEA R24, P0, R20, UR16, 0x3 ;  /* 0x0000001014187c11 */ /* 0x000fc8000f8018ff */
[----:B------:R-:W-:-:S05]  /*0a80*/  LEA.HI.X R25, R20, UR17, R25, 0x3, P0 ;  /* 0x0000001114197c11 */ /* 0x000fca00080f1c19 */
[----:B------:R0:W2:Y:S02]  /*0a90*/  LDG.E.64 R20, desc[UR14][R24.64] ;  /* 0x0000000e18147981 */ /* 0x0000a4000c1e1b00 */
[----:B0-----:R-:W-:-:S04]  /*0aa0*/  IADD3 R25, P0, PT, R31, R28, RZ ;  /* 0x0000001c1f197210 */ /* 0x001fc80007f1e0ff */
[----:B------:R-:W-:Y:S02]  /*0ab0*/  LEA.HI.X.SX32 R23, R31, R29, 0x1, P0 ;  /* 0x0000001d1f177211 */ /* 0x000fe400000f0eff */
[----:B------:R-:W-:-:S04]  /*0ac0*/  LEA R24, P0, R25, UR18, 0x3 ;  /* 0x0000001219187c11 */ /* 0x000fc8000f8018ff */
[----:B------:R-:W-:Y:S01]  /*0ad0*/  LEA.HI.X R25, R25, UR19, R23, 0x3, P0 ;  /* 0x0000001319197c11 */ /* 0x000fe200080f1c17 */
[-C--:B--2---:R-:W-:Y:S02]  /*0ae0*/  DMUL R22, R16, R20.reuse ;  /* 0x0000001410167228 */ /* 0x084fe40000000000 */
[----:B------:R-:W-:-:S05]  /*0af0*/  DMUL R36, R14, R20 ;  /* 0x000000140e247228 */ /* 0x000fca0000000000 */
[----:B------:R-:W-:Y:S04]  /*0b00*/  REDG.E.ADD.F64.RN.STRONG.GPU desc[UR14][R24.64], R22 ;  /* 0x00000016180079a6 */ /* 0x000fe8000c12ff0e */
[----:B------:R0:W-:Y:S02]  /*0b10*/  REDG.E.ADD.F64.RN.STRONG.GPU desc[UR14][R24.64+0x8], R36 ;  /* 0x00000824180079a6 */ /* 0x0001e4000c12ff0e */
        /* <DEDUP_REMOVED lines=10> */
[----:B------:R-:W-:-:S04]  /*0bc0*/  LEA R22, P0, R23, UR18, 0x3 ;  /* 0x0000001217167c11 */ /* 0x000fc8000f8018ff */
[----:B------:R-:W-:Y:S01]  /*0bd0*/  LEA.HI.X R23, R23, UR19, R24, 0x3, P0 ;  /* 0x0000001317177c11 */ /* 0x000fe200080f1c18 */
[-C--:B--2---:R-:W-:Y:S02]  /*0be0*/  DMUL R24, R16, R20.reuse ;  /* 0x0000001410187228 */ /* 0x084fe40000000000 */
[----:B------:R-:W-:-:S05]  /*0bf0*/  DMUL R20, R14, R20 ;  /* 0x000000140e147228 */ /* 0x000fca0000000000 */
[----:B------:R2:W-:Y:S04]  /*0c00*/  REDG.E.ADD.F64.RN.STRONG.GPU desc[UR14][R22.64], R24 ;  /* 0x00000018160079a6 */ /* 0x0005e8000c12ff0e */
[----:B------:R2:W-:Y:S01]  /*0c10*/  REDG.E.ADD.F64.RN.STRONG.GPU desc[UR14][R22.64+0x8], R20 ;  /* 0x00000814160079a6 */ /* 0x0005e2000c12ff0e */
[----:B------:R-:W-:Y:S01]  /*0c20*/  UIADD3 UR8, UPT, UPT, UR8, 0x4, URZ ;  /* 0x0000000408087890 */ /* 0x000fe2000fffe0ff */
[----:B------:R-:W-:Y:S01]  /*0c30*/  IMAD R36, RZ, RZ, -UR21 ;  /* 0x80000015ff247e24 */ /* 0x000fe2000f8e02ff */
[----:B------:R-:W-:Y:S01]  /*0c40*/  UIADD3 UR7, UPT, UPT, UR7, 0x4, URZ ;  /* 0x0000000407077890 */ /* 0x000fe2000fffe0ff */
[----:B------:R-:W-:Y:S01]  /*0c50*/  VIADD R31, R31, 0x8 ;  /* 0x000000081f1f7836 */ /* 0x000fe20000000000 */
[----:B------:R-:W-:Y:S01]  /*0c60*/  UISETP.NE.AND UP3, UPT, UR8, URZ, UPT ;  /* 0x000000ff0800728c */ /* 0x000fe2000bf65270 */
[C---:B------:R-:W-:Y:S01]  /*0c70*/  IMAD R35, R36.reuse, 0x4, R35 ;  /* 0x0000000424237824 */ /* 0x040fe200078e0223 */
[C---:B------:R-:W-:Y:S01]  /*0c80*/  LEA R32, R36.reuse, R32, 0x2 ;  /* 0x0000002024207211 */ /* 0x040fe200078e10ff */
[----:B------:R-:W-:-:S02]  /*0c90*/  IMAD R34, R36, 0x4, R34 ;  /* 0x0000000424227824 */ /* 0x000fc400078e0222 */
[----:B------:R-:W-:-:S04]  /*0ca0*/  IMAD R33, R36, 0x4, R33 ;  /* 0x0000000424217824 */ /* 0x000fc800078e0221 */
[----:B--2---:R-:W-:Y:S05]  /*0cb0*/  BRA.U UP3, `(.L_x_1) ;  /* 0xfffffff903dc7547 */ /* 0x004fea000b83ffff */
.L_x_0:
[----:B------:R-:W-:Y:S05]  /*0cc0*/  BRA.U UP1, `(.L_x_2) ;  /* 0x00000001019c7547 */ /* 0x000fea000b800000 */
[----:B------:R-:W-:Y:S01]  /*0cd0*/  IMAD R19, RZ, RZ, -UR7 ;  /* 0x80000007ff137e24 */ /* 0x000fe2000f8e02ff */
[----:B------:R-:W0:Y:S03]  /*0ce0*/  LDCU.64 UR16, c[0x0][0x3b0] ;  /* 0x00007600ff1077ac */ /* 0x000e260008000a00 */
[----:B------:R-:W-:Y:S01]  /*0cf0*/  IMAD R19, R19, UR21, R2 ;  /* 0x0000001513137c24 */ /* 0x000fe2000f8e0202 */
[----:B------:R-:W-:Y:S01]  /*0d00*/  UIMAD UR8, UR7, UR21, UR21 ;  /* 0x00000015070872a4 */ /* 0x000fe2000f8e0215 */
[----:B------:R-:W1:Y:S03]  /*0d10*/  LDCU.64 UR18, c[0x0][0x390] ;  /* 0x00007200ff1277ac */ /* 0x000e660008000a00 */
[----:B------:R-:W-:-:S04]  /*0d20*/  I2FP.F32.S32 R19, R19 ;  /* 0x0000001300137245 */ /* 0x000fc80000201400 */
[----:B------:R-:W2:Y:S02]  /*0d30*/  F2I.S64 R20, |R19| ;  /* 0x4000001300147311 */ /* 0x000ea40000201900 */
[----:B--2---:R-:W-:-:S05]  /*0d40*/  IADD3 R20, P0, PT, R20, R18, RZ ;  /* 0x0000001214147210 */ /* 0x004fca0007f1e0ff */
[----:B------:R-:W-:Y:S01]  /*0d50*/  IMAD.X R21, R21, 0x1, R30, P0 ;  /* 0x0000000115157824 */ /* 0x000fe200000e061e */
[----:B0-----:R-:W-:-:S04]  /*0d60*/  LEA R22, P0, R20, UR16, 0x3 ;  /* 0x0000001014167c11 */ /* 0x001fc8000f8018ff */
[----:B------:R-:W-:-:S06]  /*0d70*/  LEA.HI.X R23, R20, UR17, R21, 0x3, P0 ;  /* 0x0000001114177c11 */ /* 0x000fcc00080f1c15 */
[----:B------:R-:W2:Y:S01]  /*0d80*/  LDG.E.64 R22, desc[UR14][R22.64] ;  /* 0x0000000e16167981 */ /* 0x000ea2000c1e1b00 */
[----:B------:R-:W-:Y:S02]  /*0d90*/  VIADD R20, R2, -UR8 ;  /* 0x8000000802147c36 */ /* 0x000fe40008000000 */
[----:B------:R-:W-:-:S03]  /*0da0*/  VIADD R31, R0, UR7 ;  /* 0x00000007001f7c36 */ /* 0x000fc60008000000 */
[----:B------:R-:W-:Y:S01]  /*0db0*/  I2FP.F32.S32 R25, R20 ;  /* 0x0000001400197245 */ /* 0x000fe20000201400 */
[----:B------:R-:W-:-:S03]  /*0dc0*/  IMAD.SHL.U32 R31, R31, 0x2, RZ ;  /* 0x000000021f1f7824 */ /* 0x000fc600078e00ff */
[----:B------:R-:W0:Y:S01]  /*0dd0*/  F2I.S64 R20, |R25| ;  /* 0x4000001900147311 */ /* 0x000e220000201900 */
[----:B------:R-:W-:-:S05]  /*0de0*/  VIADD R24, R31, 0xfffffffe ;  /* 0xfffffffe1f187836 */ /* 0x000fca0000000000 */
[----:B------:R-:W-:-:S04]  /*0df0*/  IADD3 R19, P0, PT, R24, R28, RZ ;  /* 0x0000001c18137210 */ /* 0x000fc80007f1e0ff */
[----:B------:R-:W-:Y:S02]  /*0e00*/  LEA.HI.X.SX32 R24, R24, R29, 0x1, P0 ;  /* 0x0000001d18187211 */ /* 0x000fe400000f0eff */
[----:B0-----:R-:W-:Y:S02]  /*0e10*/  IADD3 R32, P1, PT, R20, R18, RZ ;  /* 0x0000001214207210 */ /* 0x001fe40007f3e0ff */
[----:B-1----:R-:W-:-:S03]  /*0e20*/  LEA R18, P0, R19, UR18, 0x3 ;  /* 0x0000001213127c11 */ /* 0x002fc6000f8018ff */
[----:B------:R-:W-:Y:S01]  /*0e30*/  IMAD.X R21, R21, 0x1, R30, P1 ;  /* 0x0000000115157824 */ /* 0x000fe200008e061e */
[C---:B------:R-:W-:Y:S02]  /*0e40*/  LEA R20, P1, R32.reuse, UR16, 0x3 ;  /* 0x0000001020147c11 */ /* 0x040fe4000f8218ff */
[----:B------:R-:W-:Y:S02]  /*0e50*/  LEA.HI.X R19, R19, UR19, R24, 0x3, P0 ;  /* 0x0000001313137c11 */ /* 0x000fe400080f1c18 */
[----:B------:R-:W-:Y:S01]  /*0e60*/  LEA.HI.X R21, R32, UR17, R21, 0x3, P1 ;  /* 0x0000001120157c11 */ /* 0x000fe200088f1c15 */
[-C--:B--2---:R-:W-:Y:S02]  /*0e70*/  DMUL R24, R16, R22.reuse ;  /* 0x0000001610187228 */ /* 0x084fe40000000000 */
[----:B------:R-:W-:-:S05]  /*0e80*/  DMUL R22, R14, R22 ;  /* 0x000000160e167228 */ /* 0x000fca0000000000 */
[----:B------:R0:W-:Y:S04]  /*0e90*/  REDG.E.ADD.F64.RN.STRONG.GPU desc[UR14][R18.64], R24 ;  /* 0x00000018120079a6 */ /* 0x0001e8000c12ff0e */
[----:B------:R0:W-:Y:S04]  /*0ea0*/  REDG.E.ADD.F64.RN.STRONG.GPU desc[UR14][R18.64+0x8], R22 ;  /* 0x00000816120079a6 */ /* 0x0001e8000c12ff0e */
[----:B------:R-:W2:Y:S01]  /*0eb0*/  LDG.E.64 R20, desc[UR14][R20.64] ;  /* 0x0000000e14147981 */ /* 0x000ea2000c1e1b00 */
[----:B------:R-:W-:-:S04]  /*0ec0*/  IADD3 R32, P0, PT, R31, R28, RZ ;  /* 0x0000001c1f207210 */ /* 0x000fc80007f1e0ff */
[----:B------:R-:W-:Y:S02]  /*0ed0*/  LEA.HI.X.SX32 R31, R31, R29, 0x1, P0 ;  /* 0x0000001d1f1f7211 */ /* 0x000fe400000f0eff */
[----:B------:R-:W-:-:S04]  /*0ee0*/  LEA R30, P0, R32, UR18, 0x3 ;  /* 0x00000012201e7c11 */ /* 0x000fc8000f8018ff */
[----:B------:R-:W-:Y:S01]  /*0ef0*/  LEA.HI.X R31, R32, UR19, R31, 0x3, P0 ;  /* 0x00000013201f7c11 */ /* 0x000fe200080f1c1f */
[-C--:B--2---:R-:W-:Y:S02]  /*0f00*/  DMUL R28, R16, R20.reuse ;  /* 0x00000014101c7228 */ /* 0x084fe40000000000 */
[----:B------:R-:W-:-:S05]  /*0f10*/  DMUL R32, R14, R20 ;  /* 0x000000140e207228 */ /* 0x000fca0000000000 */
[----:B------:R0:W-:Y:S04]  /*0f20*/  REDG.E.ADD.F64.RN.STRONG.GPU desc[UR14][R30.64], R28 ;  /* 0x0000001c1e0079a6 */ /* 0x0001e8000c12ff0e */
[----:B------:R0:W-:Y:S02]  /*0f30*/  REDG.E.ADD.F64.RN.STRONG.GPU desc[UR14][R30.64+0x8], R32 ;  /* 0x000008201e0079a6 */ /* 0x0001e4000c12ff0e */
.L_x_2:
[----:B------:R-:W-:Y:S05]  /*0f40*/  BRA.U UP2, `(.L_x_3) ;  /* 0xfffffff502b87547 */ /* 0x000fea000b83ffff */
[----:B------:R-:W-:Y:S05]  /*0f50*/  BRA.U UP0, `(.L_x_4) ;  /* 0xfffffff500747547 */ /* 0x000fea000b83ffff */
[----:B------:R-:W-:Y:S05]  /*0f60*/  EXIT ;  /* 0x000000000000794d */ /* 0x000fea0003800000 */
.L_x_5:
[----:B------:R-:W-:-:S00]  /*0f70*/  BRA `(.L_x_5) ;  /* 0xfffffffc00fc7947 */ /* 0x000fc0000383ffff */
[----:B------:R-:W-:-:S00]  /*0f80*/  NOP ;  /* 0x0000000000007918 */ /* 0x000fc00000000000 */
[----:B------:R-:W-:-:S00]  /*0f90*/  NOP ;  /* 0x0000000000007918 */ /* 0x000fc00000000000 */
[----:B------:R-:W-:-:S00]  /*0fa0*/  NOP ;  /* 0x0000000000007918 */ /* 0x000fc00000000000 */
[----:B------:R-:W-:-:S00]  /*0fb0*/  NOP ;  /* 0x0000000000007918 */ /* 0x000fc00000000000 */
[----:B------:R-:W-:-:S00]  /*0fc0*/  NOP ;  /* 0x0000000000007918 */ /* 0x000fc00000000000 */
[----:B------:R-:W-:-:S00]  /*0fd0*/  NOP ;  /* 0x0000000000007918 */ /* 0x000fc00000000000 */
[----:B------:R-:W-:-:S00]  /*0fe0*/  NOP ;  /* 0x0000000000007918 */ /* 0x000fc00000000000 */
[----:B------:R-:W-:-:S00]  /*0ff0*/  NOP ;  /* 0x0000000000007918 */ /* 0x000fc00000000000 */
.L_x_6:


//--------------------- .nv.shared.reserved.0     --------------------------
	.section	.nv.shared.reserved.0,"aw",@nobits
	.weak		__nv_reservedSMEM_offset_0_alias
	.size		__nv_reservedSMEM_offset_0_alias, 0, 64
	.other		__nv_reservedSMEM_offset_0_alias,@"STO_CUDA_RESERVED_SHARED STV_DEFAULT"
__nv_reservedSMEM_offset_0_alias:
	.zero		0
	.zero		64


//--------------------- .nv.constant0._Z6Conv3DPdS_S_S_S_S_S_iiiii --------------------------
	.section	.nv.constant0._Z6Conv3DPdS_S_S_S_S_S_iiiii,"a",@progbits
	.sectionflags	@""
	.align	4
.nv.constant0._Z6Conv3DPdS_S_S_S_S_S_iiiii:
	.zero		972


//--------------------- SYMBOLS --------------------------

	.type		.nv.reservedSmem.offset0,@object
	.size		.nv.reservedSmem.offset0,0x4
